//
// Generated by NVIDIA NVVM Compiler
//
// Compiler Build ID: CL-36424714
// Cuda compilation tools, release 13.0, V13.0.88
// Based on NVVM 20.0.0
//

.version 9.0
.target sm_100
.address_size 64

	// .globl	_Z9gen_colorP6Vertexi
.global .align 4 .u32 window_w = 1600;
.global .align 4 .u32 window_h = 900;

.visible .entry _Z9gen_colorP6Vertexi(
	.param .u64 .ptr .align 1 _Z9gen_colorP6Vertexi_param_0,
	.param .u32 _Z9gen_colorP6Vertexi_param_1
)
{
	.reg .pred 	%p<2>;
	.reg .b32 	%r<36>;
	.reg .b64 	%rd<5>;

	ld.param.u64 	%rd1, [_Z9gen_colorP6Vertexi_param_0];
	ld.param.u32 	%r2, [_Z9gen_colorP6Vertexi_param_1];
	mov.u32 	%r3, %tid.x;
	mov.u32 	%r4, %ctaid.x;
	mov.u32 	%r5, %ntid.x;
	mad.lo.s32 	%r1, %r4, %r5, %r3;
	setp.ge.s32 	%p1, %r1, %r2;
	@%p1 bra 	$L__BB0_2;
	cvta.to.global.u64 	%rd2, %rd1;
	mul.hi.s32 	%r6, %r1, 274877907;
	shr.u32 	%r7, %r6, 31;
	shr.s32 	%r8, %r6, 6;
	add.s32 	%r9, %r8, %r7;
	mul.lo.s32 	%r10, %r9, 1000;
	sub.s32 	%r11, %r1, %r10;
	mad.lo.s32 	%r12, %r11, 11909, 11909;
	shr.s32 	%r13, %r12, 31;
	shr.u32 	%r14, %r13, 24;
	add.s32 	%r15, %r12, %r14;
	and.b32  	%r16, %r15, -256;
	sub.s32 	%r17, %r12, %r16;
	min.s32 	%r18, %r17, 205;
	add.s32 	%r19, %r18, 50;
	mad.lo.s32 	%r20, %r11, 52973, 52973;
	shr.s32 	%r21, %r20, 31;
	shr.u32 	%r22, %r21, 24;
	add.s32 	%r23, %r20, %r22;
	and.b32  	%r24, %r23, -256;
	sub.s32 	%r25, %r20, %r24;
	min.s32 	%r26, %r25, 205;
	add.s32 	%r27, %r26, 50;
	mad.lo.s32 	%r28, %r11, 44111, 44111;
	shr.s32 	%r29, %r28, 31;
	shr.u32 	%r30, %r29, 24;
	add.s32 	%r31, %r28, %r30;
	and.b32  	%r32, %r31, -256;
	sub.s32 	%r33, %r28, %r32;
	min.s32 	%r34, %r33, 205;
	add.s32 	%r35, %r34, 50;
	mul.wide.s32 	%rd3, %r1, 32;
	add.s64 	%rd4, %rd2, %rd3;
	st.global.v2.u32 	[%rd4+16], {%r19, %r27};
	st.global.u32 	[%rd4+24], %r35;
$L__BB0_2:
	ret;

}
	// .globl	_Z12run_equationP6Vertex
.visible .entry _Z12run_equationP6Vertex(
	.param .u64 .ptr .align 1 _Z12run_equationP6Vertex_param_0
)
{
	.reg .pred 	%p<3>;
	.reg .b32 	%r<16>;
	.reg .b64 	%rd<6>;
	.reg .b64 	%fd<118>;

	mov.u32 	%r9, %tid.x;
	mov.u32 	%r10, %ctaid.x;
	mov.u32 	%r11, %ntid.x;
	mad.lo.s32 	%r1, %r10, %r11, %r9;
	setp.gt.s32 	%p1, %r1, 599999;
	@%p1 bra 	$L__BB1_3;
	add.s32 	%r13, %r1, -300000;
	cvt.rn.f64.s32 	%fd8, %r13;
	mul.f64 	%fd1, %fd8, 0d3EE4F8B588E368F1;
	mul.f64 	%fd2, %fd1, %fd1;
	ld.global.u32 	%r2, [window_w];
	cvt.rn.f64.s32 	%fd9, %r2;
	mul.f64 	%fd10, %fd9, 0d3FD0000000000000;
	mul.f64 	%fd3, %fd10, 0d3FE0000000000000;
	ld.global.u32 	%r3, [window_h];
	mul.lo.s32 	%r14, %r1, 1000;
	mov.b32 	%r15, 0;
	mul.f64 	%fd23, %fd1, 0d0000000000000000;
	mov.f64 	%fd116, %fd1;
	mov.f64 	%fd117, %fd1;
$L__BB1_2:
	ld.param.u64 	%rd5, [_Z12run_equationP6Vertex_param_0];
	mul.wide.s32 	%rd2, %r14, 32;
	cvta.to.global.u64 	%rd3, %rd5;
	add.s64 	%rd4, %rd3, %rd2;
	mul.f64 	%fd11, %fd117, %fd117;
	mul.f64 	%fd12, %fd116, %fd116;
	mul.f64 	%fd13, %fd117, %fd116;
	mul.f64 	%fd14, %fd1, %fd117;
	mul.f64 	%fd15, %fd1, %fd116;
	fma.rn.f64 	%fd16, %fd12, 0d0000000000000000, %fd11;
	fma.rn.f64 	%fd17, %fd2, 0d0000000000000000, %fd16;
	fma.rn.f64 	%fd18, %fd13, 0d0000000000000000, %fd17;
	sub.f64 	%fd19, %fd18, %fd14;
	add.f64 	%fd20, %fd15, %fd19;
	sub.f64 	%fd21, %fd20, %fd117;
	fma.rn.f64 	%fd22, %fd116, 0d0000000000000000, %fd21;
	add.f64 	%fd24, %fd23, %fd22;
	mul.f64 	%fd25, %fd11, 0d0000000000000000;
	sub.f64 	%fd26, %fd25, %fd12;
	sub.f64 	%fd27, %fd26, %fd2;
	sub.f64 	%fd28, %fd27, %fd13;
	sub.f64 	%fd29, %fd28, %fd14;
	sub.f64 	%fd30, %fd29, %fd15;
	fma.rn.f64 	%fd31, %fd117, 0d0000000000000000, %fd30;
	sub.f64 	%fd32, %fd31, %fd116;
	add.f64 	%fd33, %fd23, %fd32;
	mul.f64 	%fd34, %fd117, %fd3;
	cvt.rn.f64.s32 	%fd35, %r2;
	fma.rn.f64 	%fd36, %fd35, 0d3FE0000000000000, %fd34;
	mul.f64 	%fd37, %fd116, %fd3;
	cvt.rn.f64.s32 	%fd38, %r3;
	fma.rn.f64 	%fd39, %fd38, 0d3FE0000000000000, %fd37;
	st.global.f64 	[%rd4], %fd36;
	st.global.f64 	[%rd4+8], %fd39;
	mul.f64 	%fd40, %fd24, %fd24;
	mul.f64 	%fd41, %fd33, %fd33;
	mul.f64 	%fd42, %fd24, %fd33;
	mul.f64 	%fd43, %fd1, %fd24;
	mul.f64 	%fd44, %fd1, %fd33;
	fma.rn.f64 	%fd45, %fd41, 0d0000000000000000, %fd40;
	fma.rn.f64 	%fd46, %fd2, 0d0000000000000000, %fd45;
	fma.rn.f64 	%fd47, %fd42, 0d0000000000000000, %fd46;
	sub.f64 	%fd48, %fd47, %fd43;
	add.f64 	%fd49, %fd44, %fd48;
	sub.f64 	%fd50, %fd49, %fd24;
	fma.rn.f64 	%fd51, %fd33, 0d0000000000000000, %fd50;
	add.f64 	%fd52, %fd23, %fd51;
	mul.f64 	%fd53, %fd40, 0d0000000000000000;
	sub.f64 	%fd54, %fd53, %fd41;
	sub.f64 	%fd55, %fd54, %fd2;
	sub.f64 	%fd56, %fd55, %fd42;
	sub.f64 	%fd57, %fd56, %fd43;
	sub.f64 	%fd58, %fd57, %fd44;
	fma.rn.f64 	%fd59, %fd24, 0d0000000000000000, %fd58;
	sub.f64 	%fd60, %fd59, %fd33;
	add.f64 	%fd61, %fd23, %fd60;
	mul.f64 	%fd62, %fd24, %fd3;
	fma.rn.f64 	%fd63, %fd35, 0d3FE0000000000000, %fd62;
	mul.f64 	%fd64, %fd33, %fd3;
	fma.rn.f64 	%fd65, %fd38, 0d3FE0000000000000, %fd64;
	st.global.f64 	[%rd4+32], %fd63;
	st.global.f64 	[%rd4+40], %fd65;
	mul.f64 	%fd66, %fd52, %fd52;
	mul.f64 	%fd67, %fd61, %fd61;
	mul.f64 	%fd68, %fd52, %fd61;
	mul.f64 	%fd69, %fd1, %fd52;
	mul.f64 	%fd70, %fd1, %fd61;
	fma.rn.f64 	%fd71, %fd67, 0d0000000000000000, %fd66;
	fma.rn.f64 	%fd72, %fd2, 0d0000000000000000, %fd71;
	fma.rn.f64 	%fd73, %fd68, 0d0000000000000000, %fd72;
	sub.f64 	%fd74, %fd73, %fd69;
	add.f64 	%fd75, %fd70, %fd74;
	sub.f64 	%fd76, %fd75, %fd52;
	fma.rn.f64 	%fd77, %fd61, 0d0000000000000000, %fd76;
	add.f64 	%fd78, %fd23, %fd77;
	mul.f64 	%fd79, %fd66, 0d0000000000000000;
	sub.f64 	%fd80, %fd79, %fd67;
	sub.f64 	%fd81, %fd80, %fd2;
	sub.f64 	%fd82, %fd81, %fd68;
	sub.f64 	%fd83, %fd82, %fd69;
	sub.f64 	%fd84, %fd83, %fd70;
	fma.rn.f64 	%fd85, %fd52, 0d0000000000000000, %fd84;
	sub.f64 	%fd86, %fd85, %fd61;
	add.f64 	%fd87, %fd23, %fd86;
	mul.f64 	%fd88, %fd52, %fd3;
	fma.rn.f64 	%fd89, %fd35, 0d3FE0000000000000, %fd88;
	mul.f64 	%fd90, %fd61, %fd3;
	fma.rn.f64 	%fd91, %fd38, 0d3FE0000000000000, %fd90;
	st.global.f64 	[%rd4+64], %fd89;
	st.global.f64 	[%rd4+72], %fd91;
	mul.f64 	%fd92, %fd78, %fd78;
	mul.f64 	%fd93, %fd87, %fd87;
	mul.f64 	%fd94, %fd78, %fd87;
	mul.f64 	%fd95, %fd1, %fd78;
	mul.f64 	%fd96, %fd1, %fd87;
	fma.rn.f64 	%fd97, %fd93, 0d0000000000000000, %fd92;
	fma.rn.f64 	%fd98, %fd2, 0d0000000000000000, %fd97;
	fma.rn.f64 	%fd99, %fd94, 0d0000000000000000, %fd98;
	sub.f64 	%fd100, %fd99, %fd95;
	add.f64 	%fd101, %fd96, %fd100;
	sub.f64 	%fd102, %fd101, %fd78;
	fma.rn.f64 	%fd103, %fd87, 0d0000000000000000, %fd102;
	add.f64 	%fd117, %fd23, %fd103;
	mul.f64 	%fd104, %fd92, 0d0000000000000000;
	sub.f64 	%fd105, %fd104, %fd93;
	sub.f64 	%fd106, %fd105, %fd2;
	sub.f64 	%fd107, %fd106, %fd94;
	sub.f64 	%fd108, %fd107, %fd95;
	sub.f64 	%fd109, %fd108, %fd96;
	fma.rn.f64 	%fd110, %fd78, 0d0000000000000000, %fd109;
	sub.f64 	%fd111, %fd110, %fd87;
	add.f64 	%fd116, %fd23, %fd111;
	mul.f64 	%fd112, %fd78, %fd3;
	fma.rn.f64 	%fd113, %fd35, 0d3FE0000000000000, %fd112;
	mul.f64 	%fd114, %fd87, %fd3;
	fma.rn.f64 	%fd115, %fd38, 0d3FE0000000000000, %fd114;
	st.global.f64 	[%rd4+96], %fd113;
	st.global.f64 	[%rd4+104], %fd115;
	add.s32 	%r15, %r15, 4;
	add.s32 	%r14, %r14, 4;
	setp.ne.s32 	%p2, %r15, 1000;
	@%p2 bra 	$L__BB1_2;
$L__BB1_3:
	ret;

}


// ===== COMPILED SASS (sm_100) =====

	.target	sm_100

	.elftype	@"ET_EXEC"


//--------------------- .note.nv.tkinfo           --------------------------
	.section	.note.nv.tkinfo,"",@"SHT_NOTE"
	.sectionflags	@"SHF_NOTE_NV_TKINFO"
	.tkinfo
        /*0018*/ 	.word	0x00000002
        /*0030*/ 	.string	""
        /*0030*/ 	.string	"ptxas"
        /*0030*/ 	.string	"Cuda compilation tools, release 13.0, V13.0.88"
        /*0030*/ 	.string	"Build cuda_13.0.r13.0/compiler.36424714_0"
        /*0030*/ 	.string	"-arch sm_100 -m 64 "



//--------------------- .note.nv.cuinfo           --------------------------
	.section	.note.nv.cuinfo,"",@"SHT_NOTE"
	.sectionflags	@"SHF_NOTE_NV_CUINFO"
        /*0018*/ 	.short	0x0002
        /*001a*/ 	.short	0x0064
        /*001c*/ 	.short	0x0082
	.zero		2


//--------------------- .nv.info                  --------------------------
	.section	.nv.info,"",@"SHT_CUDA_INFO"
	.align	4


	//----- nvinfo : EIATTR_REGCOUNT
	.align		4
        /*0000*/ 	.byte	0x04, 0x2f
        /*0002*/ 	.short	(.L_3 - .L_2)
	.align		4
.L_2:
        /*0004*/ 	.word	index@(_Z9gen_colorP6Vertexi)
        /*0008*/ 	.word	0x0000000e


	//----- nvinfo : EIATTR_FRAME_SIZE
	.align		4
.L_3:
        /*000c*/ 	.byte	0x04, 0x11
        /*000e*/ 	.short	(.L_5 - .L_4)
	.align		4
.L_4:
        /*0010*/ 	.word	index@(_Z9gen_colorP6Vertexi)
        /*0014*/ 	.word	0x00000000


	//----- nvinfo : EIATTR_REGCOUNT
	.align		4
.L_5:
        /*0018*/ 	.byte	0x04, 0x2f
        /*001a*/ 	.short	(.L_7 - .L_6)
	.align		4
.L_6:
        /*001c*/ 	.word	index@(_Z12run_equationP6Vertex)
        /*0020*/ 	.word	0x00000020


	//----- nvinfo : EIATTR_FRAME_SIZE
	.align		4
.L_7:
        /*0024*/ 	.byte	0x04, 0x11
        /*0026*/ 	.short	(.L_9 - .L_8)
	.align		4
.L_8:
        /*0028*/ 	.word	index@(_Z12run_equationP6Vertex)
        /*002c*/ 	.word	0x00000000


	//----- nvinfo : EIATTR_MIN_STACK_SIZE
	.align		4
.L_9:
        /*0030*/ 	.byte	0x04, 0x12
        /*0032*/ 	.short	(.L_11 - .L_10)
	.align		4
.L_10:
        /*0034*/ 	.word	index@(_Z12run_equationP6Vertex)
        /*0038*/ 	.word	0x00000000


	//----- nvinfo : EIATTR_MIN_STACK_SIZE
	.align		4
.L_11:
        /*003c*/ 	.byte	0x04, 0x12
        /*003e*/ 	.short	(.L_13 - .L_12)
	.align		4
.L_12:
        /*0040*/ 	.word	index@(_Z9gen_colorP6Vertexi)
        /*0044*/ 	.word	0x00000000
.L_13:


//--------------------- .nv.compat                --------------------------
	.section	.nv.compat,"",@"SHT_CUDA_COMPAT_INFO"
	.align	4
        /*0000*/ 	.byte	0x02, 0x09, 0x00, 0x00, 0x02, 0x02, 0x01, 0x00, 0x02, 0x05, 0x05, 0x00, 0x03, 0x07, 0x01, 0x01
        /*0010*/ 	.byte	0x02, 0x03, 0x00, 0x00, 0x02, 0x06, 0x01, 0x00, 0x04, 0x0b, 0x08, 0x00, 0x01, 0x00, 0x00, 0x00
        /*0020*/ 	.byte	0x00, 0x00, 0x00, 0x00


//--------------------- .nv.info._Z12run_equationP6Vertex --------------------------
	.section	.nv.info._Z12run_equationP6Vertex,"",@"SHT_CUDA_INFO"
	.sectionflags	@""
	.align	4


	//----- nvinfo : EIATTR_CUDA_API_VERSION
	.align		4
        /*0000*/ 	.byte	0x04, 0x37
        /*0002*/ 	.short	(.L_15 - .L_14)
.L_14:
        /*0004*/ 	.word	0x00000082


	//----- nvinfo : EIATTR_KPARAM_INFO
	.align		4
.L_15:
        /*0008*/ 	.byte	0x04, 0x17
        /*000a*/ 	.short	(.L_17 - .L_16)
.L_16:
        /*000c*/ 	.word	0x00000000
        /*0010*/ 	.short	0x0000
        /*0012*/ 	.short	0x0000
        /*0014*/ 	.byte	0x00, 0xf5, 0x21, 0x00


	//----- nvinfo : EIATTR_SPARSE_MMA_MASK
	.align		4
.L_17:
        /*0018*/ 	.byte	0x03, 0x50
        /*001a*/ 	.short	0x0000


	//----- nvinfo : EIATTR_MAXREG_COUNT
	.align		4
        /*001c*/ 	.byte	0x03, 0x1b
        /*001e*/ 	.short	0x00ff


	//----- nvinfo : EIATTR_MERCURY_ISA_VERSION
	.align		4
        /*0020*/ 	.byte	0x03, 0x5f
        /*0022*/ 	.short	0x0101


	//----- nvinfo : EIATTR_VRC_CTA_INIT_COUNT
	.align		4
        /*0024*/ 	.byte	0x02, 0x4a
	.zero		1
	.zero		1


	//----- nvinfo : EIATTR_EXIT_INSTR_OFFSETS
	.align		4
        /*0028*/ 	.byte	0x04, 0x1c
        /*002a*/ 	.short	(.L_19 - .L_18)


	//   ....[0]....
.L_18:
        /*002c*/ 	.word	0x00000060


	//   ....[1]....
        /*0030*/ 	.word	0x00000860


	//----- nvinfo : EIATTR_CBANK_PARAM_SIZE
	.align		4
.L_19:
        /*0034*/ 	.byte	0x03, 0x19
        /*0036*/ 	.short	0x0008


	//----- nvinfo : EIATTR_PARAM_CBANK
	.align		4
        /*0038*/ 	.byte	0x04, 0x0a
        /*003a*/ 	.short	(.L_21 - .L_20)
	.align		4
.L_20:
        /*003c*/ 	.word	index@(.nv.constant0._Z12run_equationP6Vertex)
        /*0040*/ 	.short	0x0380
        /*0042*/ 	.short	0x0008


	//----- nvinfo : EIATTR_SW_WAR
	.align		4
.L_21:
        /*0044*/ 	.byte	0x04, 0x36
        /*0046*/ 	.short	(.L_23 - .L_22)
.L_22:
        /*0048*/ 	.word	0x00000008
.L_23:


//--------------------- .nv.info._Z9gen_colorP6Vertexi --------------------------
	.section	.nv.info._Z9gen_colorP6Vertexi,"",@"SHT_CUDA_INFO"
	.sectionflags	@""
	.align	4


	//----- nvinfo : EIATTR_CUDA_API_VERSION
	.align		4
        /*0000*/ 	.byte	0x04, 0x37
        /*0002*/ 	.short	(.L_25 - .L_24)
.L_24:
        /*0004*/ 	.word	0x00000082


	//----- nvinfo : EIATTR_KPARAM_INFO
	.align		4
.L_25:
        /*0008*/ 	.byte	0x04, 0x17
        /*000a*/ 	.short	(.L_27 - .L_26)
.L_26:
        /*000c*/ 	.word	0x00000000
        /*0010*/ 	.short	0x0001
        /*0012*/ 	.short	0x0008
        /*0014*/ 	.byte	0x00, 0xf0, 0x11, 0x00


	//----- nvinfo : EIATTR_KPARAM_INFO
	.align		4
.L_27:
        /*0018*/ 	.byte	0x04, 0x17
        /*001a*/ 	.short	(.L_29 - .L_28)
.L_28:
        /*001c*/ 	.word	0x00000000
        /*0020*/ 	.short	0x0000
        /*0022*/ 	.short	0x0000
        /*0024*/ 	.byte	0x00, 0xf5, 0x21, 0x00


	//----- nvinfo : EIATTR_SPARSE_MMA_MASK
	.align		4
.L_29:
        /*0028*/ 	.byte	0x03, 0x50
        /*002a*/ 	.short	0x0000


	//----- nvinfo : EIATTR_MAXREG_COUNT
	.align		4
        /*002c*/ 	.byte	0x03, 0x1b
        /*002e*/ 	.short	0x00ff


	//----- nvinfo : EIATTR_MERCURY_ISA_VERSION
	.align		4
        /*0030*/ 	.byte	0x03, 0x5f
        /*0032*/ 	.short	0x0101


	//----- nvinfo : EIATTR_VRC_CTA_INIT_COUNT
	.align		4
        /*0034*/ 	.byte	0x02, 0x4a
	.zero		1
	.zero		1


	//----- nvinfo : EIATTR_EXIT_INSTR_OFFSETS
	.align		4
        /*0038*/ 	.byte	0x04, 0x1c
        /*003a*/ 	.short	(.L_31 - .L_30)


	//   ....[0]....
.L_30:
        /*003c*/ 	.word	0x00000070


	//   ....[1]....
        /*0040*/ 	.word	0x00000260


	//----- nvinfo : EIATTR_CBANK_PARAM_SIZE
	.align		4
.L_31:
        /*0044*/ 	.byte	0x03, 0x19
        /*0046*/ 	.short	0x000c


	//----- nvinfo : EIATTR_PARAM_CBANK
	.align		4
        /*0048*/ 	.byte	0x04, 0x0a
        /*004a*/ 	.short	(.L_33 - .L_32)
	.align		4
.L_32:
        /*004c*/ 	.word	index@(.nv.constant0._Z9gen_colorP6Vertexi)
        /*0050*/ 	.short	0x0380
        /*0052*/ 	.short	0x000c


	//----- nvinfo : EIATTR_SW_WAR
	.align		4
.L_33:
        /*0054*/ 	.byte	0x04, 0x36
        /*0056*/ 	.short	(.L_35 - .L_34)
.L_34:
        /*0058*/ 	.word	0x00000008
.L_35:


//--------------------- .nv.callgraph             --------------------------
	.section	.nv.callgraph,"",@"SHT_CUDA_CALLGRAPH"
	.align	4
	.sectionentsize	8
	.align		4
        /*0000*/ 	.word	0x00000000
	.align		4
        /*0004*/ 	.word	0xffffffff
	.align		4
        /*0008*/ 	.word	0x00000000
	.align		4
        /*000c*/ 	.word	0xfffffffe
	.align		4
        /*0010*/ 	.word	0x00000000
	.align		4
        /*0014*/ 	.word	0xfffffffd
	.align		4
        /*0018*/ 	.word	0x00000000
	.align		4
        /*001c*/ 	.word	0xfffffffc


//--------------------- .nv.constant4             --------------------------
	.section	.nv.constant4,"a",@progbits
	.align	8
	.align		8
.nv.constant4:
        /*0000*/ 	.dword	window_w
	.align		8
        /*0008*/ 	.dword	window_h


//--------------------- .text._Z12run_equationP6Vertex --------------------------
	.section	.text._Z12run_equationP6Vertex,"ax",@progbits
	.align	128
        .global         _Z12run_equationP6Vertex
        .type           _Z12run_equationP6Vertex,@function
        .size           _Z12run_equationP6Vertex,(.L_x_3 - _Z12run_equationP6Vertex)
        .other          _Z12run_equationP6Vertex,@"STO_CUDA_ENTRY STV_DEFAULT"
_Z12run_equationP6Vertex:
.text._Z12run_equationP6Vertex:
[----:B------:R-:W-:Y:S01]  /*0000*/  LDC R1, c[0x0][0x37c] ;  /* 0x0000df00ff017b82 */ /* 0x000fe20000000800 */
[----:B------:R-:W0:Y:S07]  /*0010*/  S2R R20, SR_TID.X ;  /* 0x0000000000147919 */ /* 0x000e2e0000002100 */
[----:B------:R-:W0:Y:S08]  /*0020*/  S2UR UR4, SR_CTAID.X ;  /* 0x00000000000479c3 */ /* 0x000e300000002500 */
[----:B------:R-:W0:Y:S02]  /*0030*/  LDC R3, c[0x0][0x360] ;  /* 0x0000d800ff037b82 */ /* 0x000e240000000800 */
[----:B0-----:R-:W-:-:S05]  /*0040*/  IMAD R20, R3, UR4, R20 ;  /* 0x0000000403147c24 */ /* 0x001fca000f8e0214 */
[----:B------:R-:W-:-:S13]  /*0050*/  ISETP.GT.AND P0, PT, R20, 0x927bf, PT ;  /* 0x000927bf1400780c */ /* 0x000fda0003f04270 */
[----:B------:R-:W-:Y:S05]  /*0060*/  @P0 EXIT ;  /* 0x000000000000094d */ /* 0x000fea0003800000 */
[----:B------:R-:W0:Y:S01]  /*0070*/  LDC.64 R10, c[0x4][RZ] ;  /* 0x01000000ff0a7b82 */ /* 0x000e220000000a00 */
[----:B------:R-:W0:Y:S07]  /*0080*/  LDCU.64 UR6, c[0x0][0x358] ;  /* 0x00006b00ff0677ac */ /* 0x000e2e0008000a00 */
[----:B------:R-:W1:Y:S01]  /*0090*/  LDC.64 R12, c[0x4][0x8] ;  /* 0x01000200ff0c7b82 */ /* 0x000e620000000a00 */
[----:B0-----:R-:W2:Y:S04]  /*00a0*/  LDG.E R8, desc[UR6][R10.64] ;  /* 0x000000060a087981 */ /* 0x001ea8000c1e1900 */
[----:B-1----:R0:W5:Y:S01]  /*00b0*/  LDG.E R0, desc[UR6][R12.64] ;  /* 0x000000060c007981 */ /* 0x002162000c1e1900 */
[C---:B------:R-:W-:Y:S01]  /*00c0*/  IADD3 R14, PT, PT, R20.reuse, -0x493e0, RZ ;  /* 0xfffb6c20140e7810 */ /* 0x040fe20007ffe0ff */
[----:B------:R-:W-:Y:S01]  /*00d0*/  UMOV UR4, 0x88e368f1 ;  /* 0x88e368f100047882 */ /* 0x000fe20000000000 */
[----:B------:R-:W-:Y:S01]  /*00e0*/  UMOV UR5, 0x3ee4f8b5 ;  /* 0x3ee4f8b500057882 */ /* 0x000fe20000000000 */
[----:B------:R-:W-:Y:S01]  /*00f0*/  IMAD R20, R20, 0x3e8, RZ ;  /* 0x000003e814147824 */ /* 0x000fe200078e02ff */
[----:B------:R-:W1:Y:S02]  /*0100*/  I2F.F64 R6, R14 ;  /* 0x0000000e00067312 */ /* 0x000e640000201c00 */
[----:B-1----:R-:W-:Y:S01]  /*0110*/  DMUL R6, R6, UR4 ;  /* 0x0000000406067c28 */ /* 0x002fe20008000000 */
[----:B------:R-:W-:-:S07]  /*0120*/  UMOV UR4, URZ ;  /* 0x000000ff00047c82 */ /* 0x000fce0008000000 */
[----:B------:R-:W-:Y:S02]  /*0130*/  DMUL R4, R6, R6 ;  /* 0x0000000606047228 */ /* 0x000fe40000000000 */
[----:B------:R-:W-:Y:S01]  /*0140*/  MOV R22, R6 ;  /* 0x0000000600167202 */ /* 0x000fe20000000f00 */
[----:B------:R-:W-:Y:S01]  /*0150*/  IMAD.MOV.U32 R26, RZ, RZ, R6 ;  /* 0x000000ffff1a7224 */ /* 0x000fe200078e0006 */
[-C--:B------:R-:W-:Y:S02]  /*0160*/  MOV R23, R7.reuse ;  /* 0x0000000700177202 */ /* 0x080fe40000000f00 */
[----:B------:R-:W-:Y:S01]  /*0170*/  MOV R27, R7 ;  /* 0x00000007001b7202 */ /* 0x000fe20000000f00 */
[----:B--2---:R-:W1:Y:S02]  /*0180*/  I2F.F64 R8, R8 ;  /* 0x0000000800087312 */ /* 0x004e640000201c00 */
[----:B-1----:R-:W-:-:S08]  /*0190*/  DMUL R2, R8, 0.25 ;  /* 0x3fd0000008027828 */ /* 0x002fd00000000000 */
[----:B0-----:R-:W-:-:S11]  /*01a0*/  DMUL R2, R2, 0.5 ;  /* 0x3fe0000002027828 */ /* 0x001fd60000000000 */
.L_x_0:
[----:B------:R-:W-:Y:S01]  /*01b0*/  DMUL R10, R26, R26 ;  /* 0x0000001a1a0a7228 */ /* 0x000fe20000000000 */
[----:B------:R-:W-:Y:S01]  /*01c0*/  UIADD3 UR4, UPT, UPT, UR4, 0x4, URZ ;  /* 0x0000000404047890 */ /* 0x000fe2000fffe0ff */
[----:B------:R-:W-:-:S03]  /*01d0*/  DMUL R12, R22, R22 ;  /* 0x00000016160c7228 */ /* 0x000fc60000000000 */
[----:B------:R-:W-:-:S05]  /*01e0*/  UISETP.NE.AND UP0, UPT, UR4, 0x3e8, UPT ;  /* 0x000003e80400788c */ /* 0x000fca000bf05270 */
[----:B------:R-:W-:Y:S02]  /*01f0*/  DFMA R14, RZ, R12, R10 ;  /* 0x0000000cff0e722b */ /* 0x000fe4000000000a */
[----:B------:R-:W-:Y:S02]  /*0200*/  DFMA R12, RZ, R10, -R12 ;  /* 0x0000000aff0c722b */ /* 0x000fe4000000080c */
[----:B------:R-:W-:-:S04]  /*0210*/  DMUL R10, R26, R22 ;  /* 0x000000161a0a7228 */ /* 0x000fc80000000000 */
[----:B------:R-:W-:Y:S02]  /*0220*/  DFMA R14, RZ, R4, R14 ;  /* 0x00000004ff0e722b */ /* 0x000fe4000000000e */
[----:B------:R-:W-:-:S06]  /*0230*/  DADD R12, -R4, R12 ;  /* 0x00000000040c7229 */ /* 0x000fcc000000010c */
[----:B------:R-:W-:Y:S02]  /*0240*/  DFMA R14, RZ, R10, R14 ;  /* 0x0000000aff0e722b */ /* 0x000fe4000000000e */
[----:B------:R-:W-:-:S06]  /*0250*/  DADD R12, -R10, R12 ;  /* 0x000000000a0c7229 */ /* 0x000fcc000000010c */
[CC--:B------:R-:W-:Y:S02]  /*0260*/  DFMA R14, -R6.reuse, R26.reuse, R14 ;  /* 0x0000001a060e722b */ /* 0x0c0fe4000000010e */
[----:B------:R-:W-:-:S06]  /*0270*/  DFMA R12, -R6, R26, R12 ;  /* 0x0000001a060c722b */ /* 0x000fcc000000010c */
[CC--:B------:R-:W-:Y:S02]  /*0280*/  DFMA R14, R6.reuse, R22.reuse, R14 ;  /* 0x00000016060e722b */ /* 0x0c0fe4000000000e */
[----:B------:R-:W-:-:S06]  /*0290*/  DFMA R12, -R6, R22, R12 ;  /* 0x00000016060c722b */ /* 0x000fcc000000010c */
[----:B------:R-:W-:Y:S02]  /*02a0*/  DADD R14, R14, -R26 ;  /* 0x000000000e0e7229 */ /* 0x000fe4000000081a */
[-C--:B------:R-:W-:Y:S02]  /*02b0*/  DFMA R12, RZ, R26.reuse, R12 ;  /* 0x0000001aff0c722b */ /* 0x080fe4000000000c */
[----:B------:R-:W-:-:S04]  /*02c0*/  DMUL R26, R2, R26 ;  /* 0x0000001a021a7228 */ /* 0x000fc80000000000 */
[-C--:B------:R-:W-:Y:S02]  /*02d0*/  DFMA R10, RZ, R22.reuse, R14 ;  /* 0x00000016ff0a722b */ /* 0x080fe4000000000e */
[----:B------:R-:W-:Y:S02]  /*02e0*/  DADD R12, R12, -R22 ;  /* 0x000000000c0c7229 */ /* 0x000fe40000000816 */
[----:B------:R-:W-:Y:S02]  /*02f0*/  DFMA R26, R8, 0.5, R26 ;  /* 0x3fe00000081a782b */ /* 0x000fe4000000001a */
[----:B------:R-:W-:Y:S02]  /*0300*/  DMUL R22, R2, R22 ;  /* 0x0000001602167228 */ /* 0x000fe40000000000 */
[-C--:B------:R-:W-:Y:S02]  /*0310*/  DFMA R10, RZ, R6.reuse, R10 ;  /* 0x00000006ff0a722b */ /* 0x080fe4000000000a */
[----:B------:R-:W-:-:S06]  /*0320*/  DFMA R12, RZ, R6, R12 ;  /* 0x00000006ff0c722b */ /* 0x000fcc000000000c */
[----:B------:R-:W-:Y:S02]  /*0330*/  DMUL R16, R10, R10 ;  /* 0x0000000a0a107228 */ /* 0x000fe40000000000 */
[----:B------:R-:W-:-:S08]  /*0340*/  DMUL R18, R12, R12 ;  /* 0x0000000c0c127228 */ /* 0x000fd00000000000 */
[----:B------:R-:W-:Y:S02]  /*0350*/  DFMA R14, RZ, R18, R16 ;  /* 0x00000012ff0e722b */ /* 0x000fe40000000010 */
[----:B------:R-:W-:Y:S02]  /*0360*/  DFMA R16, RZ, R16, -R18 ;  /* 0x00000010ff10722b */ /* 0x000fe40000000812 */
[----:B------:R-:W-:-:S04]  /*0370*/  DMUL R18, R10, R12 ;  /* 0x0000000c0a127228 */ /* 0x000fc80000000000 */
[----:B------:R-:W-:Y:S02]  /*0380*/  DFMA R24, RZ, R4, R14 ;  /* 0x00000004ff18722b */ /* 0x000fe4000000000e */
[----:B------:R-:W-:Y:S01]  /*0390*/  DADD R16, -R4, R16 ;  /* 0x0000000004107229 */ /* 0x000fe20000000110 */
[----:B------:R-:W0:Y:S05]  /*03a0*/  LDC.64 R14, c[0x0][0x380] ;  /* 0x0000e000ff0e7b82 */ /* 0x000e2a0000000a00 */
[----:B------:R-:W-:Y:S02]  /*03b0*/  DFMA R24, RZ, R18, R24 ;  /* 0x00000012ff18722b */ /* 0x000fe40000000018 */
[----:B------:R-:W-:-:S02]  /*03c0*/  DADD R18, -R18, R16 ;  /* 0x0000000012127229 */ /* 0x000fc40000000110 */
[----:B-----5:R-:W1:Y:S04]  /*03d0*/  I2F.F64 R16, R0 ;  /* 0x0000000000107312 */ /* 0x020e680000201c00 */
[CC--:B------:R-:W-:Y:S02]  /*03e0*/  DFMA R24, -R6.reuse, R10.reuse, R24 ;  /* 0x0000000a0618722b */ /* 0x0c0fe40000000118 */
[----:B------:R-:W-:-:S06]  /*03f0*/  DFMA R18, -R6, R10, R18 ;  /* 0x0000000a0612722b */ /* 0x000fcc0000000112 */
[CC--:B------:R-:W-:Y:S02]  /*0400*/  DFMA R24, R6.reuse, R12.reuse, R24 ;  /* 0x0000000c0618722b */ /* 0x0c0fe40000000018 */
[----:B------:R-:W-:Y:S01]  /*0410*/  DFMA R18, -R6, R12, R18 ;  /* 0x0000000c0612722b */ /* 0x000fe20000000112 */
[----:B0-----:R-:W-:Y:S01]  /*0420*/  IMAD.WIDE R14, R20, 0x20, R14 ;  /* 0x00000020140e7825 */ /* 0x001fe200078e020e */
[----:B-1----:R-:W-:-:S03]  /*0430*/  DFMA R22, R16, 0.5, R22 ;  /* 0x3fe000001016782b */ /* 0x002fc60000000016 */
[----:B------:R-:W-:Y:S01]  /*0440*/  VIADD R20, R20, 0x4 ;  /* 0x0000000414147836 */ /* 0x000fe20000000000 */
[----:B------:R-:W-:Y:S01]  /*0450*/  DADD R24, -R10, R24 ;  /* 0x000000000a187229 */ /* 0x000fe20000000118 */
[----:B------:R0:W-:Y:S01]  /*0460*/  STG.E.64 desc[UR6][R14.64], R26 ;  /* 0x0000001a0e007986 */ /* 0x0001e2000c101b06 */
[-C--:B------:R-:W-:Y:S02]  /*0470*/  DFMA R18, RZ, R10.reuse, R18 ;  /* 0x0000000aff12722b */ /* 0x080fe40000000012 */
[----:B------:R-:W-:Y:S01]  /*0480*/  DMUL R10, R2, R10 ;  /* 0x0000000a020a7228 */ /* 0x000fe20000000000 */
[----:B------:R-:W-:Y:S03]  /*0490*/  STG.E.64 desc[UR6][R14.64+0x8], R22 ;  /* 0x000008160e007986 */ /* 0x000fe6000c101b06 */
[----:B------:R-:W-:Y:S02]  /*04a0*/  DFMA R24, RZ, R12, R24 ;  /* 0x0000000cff18722b */ /* 0x000fe40000000018 */
[----:B------:R-:W-:-:S02]  /*04b0*/  DADD R18, -R12, R18 ;  /* 0x000000000c127229 */ /* 0x000fc40000000112 */
[----:B------:R-:W-:-:S04]  /*04c0*/  DFMA R10, R8, 0.5, R10 ;  /* 0x3fe00000080a782b */ /* 0x000fc8000000000a */
[-C--:B------:R-:W-:Y:S02]  /*04d0*/  DFMA R24, RZ, R6.reuse, R24 ;  /* 0x00000006ff18722b */ /* 0x080fe40000000018 */
[----:B------:R-:W-:Y:S01]  /*04e0*/  DFMA R18, RZ, R6, R18 ;  /* 0x00000006ff12722b */ /* 0x000fe20000000012 */
[----:B------:R1:W-:Y:S05]  /*04f0*/  STG.E.64 desc[UR6][R14.64+0x20], R10 ;  /* 0x0000200a0e007986 */ /* 0x0003ea000c101b06 */
[----:B0-----:R-:W-:Y:S02]  /*0500*/  DMUL R26, R24, R24 ;  /* 0x00000018181a7228 */ /* 0x001fe40000000000 */
[----:B------:R-:W-:-:S08]  /*0510*/  DMUL R28, R18, R18 ;  /* 0x00000012121c7228 */ /* 0x000fd00000000000 */
[----:B-1----:R-:W-:Y:S02]  /*0520*/  DFMA R10, RZ, R28, R26 ;  /* 0x0000001cff0a722b */ /* 0x002fe4000000001a */
[----:B------:R-:W-:Y:S02]  /*0530*/  DFMA R28, RZ, R26, -R28 ;  /* 0x0000001aff1c722b */ /* 0x000fe4000000081c */
[----:B------:R-:W-:-:S04]  /*0540*/  DMUL R26, R24, R18 ;  /* 0x00000012181a7228 */ /* 0x000fc80000000000 */
[----:B------:R-:W-:Y:S02]  /*0550*/  DFMA R10, RZ, R4, R10 ;  /* 0x00000004ff0a722b */ /* 0x000fe4000000000a */
[----:B------:R-:W-:-:S06]  /*0560*/  DADD R28, -R4, R28 ;  /* 0x00000000041c7229 */ /* 0x000fcc000000011c */
[----:B------:R-:W-:Y:S02]  /*0570*/  DFMA R10, RZ, R26, R10 ;  /* 0x0000001aff0a722b */ /* 0x000fe4000000000a */
[----:B------:R-:W-:Y:S02]  /*0580*/  DADD R28, -R26, R28 ;  /* 0x000000001a1c7229 */ /* 0x000fe4000000011c */
[----:B------:R-:W-:-:S04]  /*0590*/  DMUL R26, R2, R12 ;  /* 0x0000000c021a7228 */ /* 0x000fc80000000000 */
[CC--:B------:R-:W-:Y:S02]  /*05a0*/  DFMA R22, -R6.reuse, R24.reuse, R10 ;  /* 0x000000180616722b */ /* 0x0c0fe4000000010a */
[----:B------:R-:W-:Y:S02]  /*05b0*/  DFMA R28, -R6, R24, R28 ;  /* 0x00000018061c722b */ /* 0x000fe4000000011c */
[----:B------:R-:W-:-:S04]  /*05c0*/  DFMA R26, R16, 0.5, R26 ;  /* 0x3fe00000101a782b */ /* 0x000fc8000000001a */
[CC--:B------:R-:W-:Y:S02]  /*05d0*/  DFMA R22, R6.reuse, R18.reuse, R22 ;  /* 0x000000120616722b */ /* 0x0c0fe40000000016 */
[----:B------:R-:W-:Y:S01]  /*05e0*/  DFMA R10, -R6, R18, R28 ;  /* 0x00000012060a722b */ /* 0x000fe2000000011c */
[----:B------:R0:W-:Y:S05]  /*05f0*/  STG.E.64 desc[UR6][R14.64+0x28], R26 ;  /* 0x0000281a0e007986 */ /* 0x0001ea000c101b06 */
[----:B------:R-:W-:Y:S02]  /*0600*/  DADD R22, -R24, R22 ;  /* 0x0000000018167229 */ /* 0x000fe40000000116 */
[----:B------:R-:W-:-:S02]  /*0610*/  DFMA R10, RZ, R24, R10 ;  /* 0x00000018ff0a722b */ /* 0x000fc4000000000a */
[----:B------:R-:W-:-:S04]  /*0620*/  DMUL R24, R2, R24 ;  /* 0x0000001802187228 */ /* 0x000fc80000000000 */
[-C--:B------:R-:W-:Y:S02]  /*0630*/  DFMA R22, RZ, R18.reuse, R22 ;  /* 0x00000012ff16722b */ /* 0x080fe40000000016 */
[----:B------:R-:W-:Y:S02]  /*0640*/  DADD R10, -R18, R10 ;  /* 0x00000000120a7229 */ /* 0x000fe4000000010a */
[----:B------:R-:W-:Y:S02]  /*0650*/  DFMA R28, R8, 0.5, R24 ;  /* 0x3fe00000081c782b */ /* 0x000fe40000000018 */
[----:B------:R-:W-:Y:S02]  /*0660*/  DMUL R18, R2, R18 ;  /* 0x0000001202127228 */ /* 0x000fe40000000000 */
[-C--:B------:R-:W-:Y:S02]  /*0670*/  DFMA R22, RZ, R6.reuse, R22 ;  /* 0x00000006ff16722b */ /* 0x080fe40000000016 */
[----:B------:R-:W-:Y:S01]  /*0680*/  DFMA R10, RZ, R6, R10 ;  /* 0x00000006ff0a722b */ /* 0x000fe2000000000a */
[----:B------:R1:W-:Y:S03]  /*0690*/  STG.E.64 desc[UR6][R14.64+0x40], R28 ;  /* 0x0000401c0e007986 */ /* 0x0003e6000c101b06 */
[----:B------:R-:W-:-:S02]  /*06a0*/  DFMA R18, R16, 0.5, R18 ;  /* 0x3fe000001012782b */ /* 0x000fc40000000012 */
[----:B------:R-:W-:Y:S02]  /*06b0*/  DMUL R12, R22, R22 ;  /* 0x00000016160c7228 */ /* 0x000fe40000000000 */
[----:B------:R-:W-:-:S03]  /*06c0*/  DMUL R24, R10, R10 ;  /* 0x0000000a0a187228 */ /* 0x000fc60000000000 */
[----:B------:R1:W-:Y:S05]  /*06d0*/  STG.E.64 desc[UR6][R14.64+0x48], R18 ;  /* 0x000048120e007986 */ /* 0x0003ea000c101b06 */
[----:B0-----:R-:W-:Y:S02]  /*06e0*/  DFMA R26, RZ, R24, R12 ;  /* 0x00000018ff1a722b */ /* 0x001fe4000000000c */
[----:B------:R-:W-:-:S06]  /*06f0*/  DFMA R12, RZ, R12, -R24 ;  /* 0x0000000cff0c722b */ /* 0x000fcc0000000818 */
[----:B------:R-:W-:Y:S02]  /*0700*/  DFMA R24, RZ, R4, R26 ;  /* 0x00000004ff18722b */ /* 0x000fe4000000001a */
[----:B------:R-:W-:Y:S02]  /*0710*/  DADD R12, -R4, R12 ;  /* 0x00000000040c7229 */ /* 0x000fe4000000010c */
[----:B------:R-:W-:-:S08]  /*0720*/  DMUL R26, R22, R10 ;  /* 0x0000000a161a7228 */ /* 0x000fd00000000000 */
[----:B------:R-:W-:Y:S02]  /*0730*/  DFMA R24, RZ, R26, R24 ;  /* 0x0000001aff18722b */ /* 0x000fe40000000018 */
[----:B------:R-:W-:Y:S02]  /*0740*/  DADD R12, -R26, R12 ;  /* 0x000000001a0c7229 */ /* 0x000fe4000000010c */
[----:B------:R-:W-:-:S04]  /*0750*/  DMUL R26, R2, R10 ;  /* 0x0000000a021a7228 */ /* 0x000fc80000000000 */
[----:B------:R-:W-:-:S04]  /*0760*/  DFMA R24, -R6, R22, R24 ;  /* 0x000000160618722b */ /* 0x000fc80000000118 */
[----:B------:R-:W-:Y:S02]  /*0770*/  DFMA R16, R16, 0.5, R26 ;  /* 0x3fe000001010782b */ /* 0x000fe4000000001a */
[-C--:B------:R-:W-:Y:S02]  /*0780*/  DFMA R26, -R6, R22.reuse, R12 ;  /* 0x00000016061a722b */ /* 0x080fe4000000010c */
[----:B------:R-:W-:Y:S02]  /*0790*/  DMUL R12, R2, R22 ;  /* 0x00000016020c7228 */ /* 0x000fe40000000000 */
[CC--:B------:R-:W-:Y:S01]  /*07a0*/  DFMA R24, R6.reuse, R10.reuse, R24 ;  /* 0x0000000a0618722b */ /* 0x0c0fe20000000018 */
[----:B------:R1:W-:Y:S03]  /*07b0*/  STG.E.64 desc[UR6][R14.64+0x68], R16 ;  /* 0x000068100e007986 */ /* 0x0003e6000c101b06 */
[----:B------:R-:W-:-:S02]  /*07c0*/  DFMA R26, -R6, R10, R26 ;  /* 0x0000000a061a722b */ /* 0x000fc4000000011a */
[----:B------:R-:W-:Y:S02]  /*07d0*/  DFMA R12, R8, 0.5, R12 ;  /* 0x3fe00000080c782b */ /* 0x000fe4000000000c */
[----:B------:R-:W-:-:S04]  /*07e0*/  DADD R24, -R22, R24 ;  /* 0x0000000016187229 */ /* 0x000fc80000000118 */
[----:B------:R-:W-:Y:S01]  /*07f0*/  DFMA R26, RZ, R22, R26 ;  /* 0x00000016ff1a722b */ /* 0x000fe2000000001a */
[----:B------:R1:W-:Y:S03]  /*0800*/  STG.E.64 desc[UR6][R14.64+0x60], R12 ;  /* 0x0000600c0e007986 */ /* 0x0003e6000c101b06 */
[----:B------:R-:W-:-:S04]  /*0810*/  DFMA R24, RZ, R10, R24 ;  /* 0x0000000aff18722b */ /* 0x000fc80000000018 */
[----:B------:R-:W-:-:S04]  /*0820*/  DADD R10, -R10, R26 ;  /* 0x000000000a0a7229 */ /* 0x000fc8000000011a */
[----:B------:R-:W-:-:S04]  /*0830*/  DFMA R26, RZ, R6, R24 ;  /* 0x00000006ff1a722b */ /* 0x000fc80000000018 */
[----:B------:R-:W-:Y:S01]  /*0840*/  DFMA R22, RZ, R6, R10 ;  /* 0x00000006ff16722b */ /* 0x000fe2000000000a */
[----:B-1----:R-:W-:Y:S10]  /*0850*/  BRA.U UP0, `(.L_x_0) ;  /* 0xfffffff900547547 */ /* 0x002ff4000b83ffff */
[----:B------:R-:W-:Y:S05]  /*0860*/  EXIT ;  /* 0x000000000000794d */ /* 0x000fea0003800000 */
.L_x_1:
[----:B------:R-:W-:-:S00]  /*0870*/  BRA `(.L_x_1) ;  /* 0xfffffffc00fc7947 */ /* 0x000fc0000383ffff */
[----:B------:R-:W-:-:S00]  /*0880*/  NOP ;  /* 0x0000000000007918 */ /* 0x000fc00000000000 */
[----:B------:R-:W-:-:S00]  /*0890*/  NOP ;  /* 0x0000000000007918 */ /* 0x000fc00000000000 */
[----:B------:R-:W-:-:S00]  /*08a0*/  NOP ;  /* 0x0000000000007918 */ /* 0x000fc00000000000 */
[----:B------:R-:W-:-:S00]  /*08b0*/  NOP ;  /* 0x0000000000007918 */ /* 0x000fc00000000000 */
[----:B------:R-:W-:-:S00]  /*08c0*/  NOP ;  /* 0x0000000000007918 */ /* 0x000fc00000000000 */
[----:B------:R-:W-:-:S00]  /*08d0*/  NOP ;  /* 0x0000000000007918 */ /* 0x000fc00000000000 */
[----:B------:R-:W-:-:S00]  /*08e0*/  NOP ;  /* 0x0000000000007918 */ /* 0x000fc00000000000 */
[----:B------:R-:W-:-:S00]  /*08f0*/  NOP ;  /* 0x0000000000007918 */ /* 0x000fc00000000000 */
.L_x_3:


//--------------------- .text._Z9gen_colorP6Vertexi --------------------------
	.section	.text._Z9gen_colorP6Vertexi,"ax",@progbits
	.align	128
        .global         _Z9gen_colorP6Vertexi
        .type           _Z9gen_colorP6Vertexi,@function
        .size           _Z9gen_colorP6Vertexi,(.L_x_4 - _Z9gen_colorP6Vertexi)
        .other          _Z9gen_colorP6Vertexi,@"STO_CUDA_ENTRY STV_DEFAULT"
_Z9gen_colorP6Vertexi:
.text._Z9gen_colorP6Vertexi:
[----:B------:R-:W-:Y:S01]  /*0000*/  LDC R1, c[0x0][0x37c] ;  /* 0x0000df00ff017b82 */ /* 0x000fe20000000800 */
[----:B------:R-:W0:Y:S07]  /*0010*/  S2R R5, SR_TID.X ;  /* 0x0000000000057919 */ /* 0x000e2e0000002100 */
[----:B------:R-:W0:Y:S01]  /*0020*/  S2UR UR4, SR_CTAID.X ;  /* 0x00000000000479c3 */ /* 0x000e220000002500 */
[----:B------:R-:W1:Y:S07]  /*0030*/  LDCU UR5, c[0x0][0x388] ;  /* 0x00007100ff0577ac */ /* 0x000e6e0008000800 */
[----:B------:R-:W0:Y:S02]  /*0040*/  LDC R0, c[0x0][0x360] ;  /* 0x0000d800ff007b82 */ /* 0x000e240000000800 */
[----:B0-----:R-:W-:-:S05]  /*0050*/  IMAD R5, R0, UR4, R5 ;  /* 0x0000000400057c24 */ /* 0x001fca000f8e0205 */
[----:B-1----:R-:W-:-:S13]  /*0060*/  ISETP.GE.AND P0, PT, R5, UR5, PT ;  /* 0x0000000505007c0c */ /* 0x002fda000bf06270 */
[----:B------:R-:W-:Y:S05]  /*0070*/  @P0 EXIT ;  /* 0x000000000000094d */ /* 0x000fea0003800000 */
[----:B------:R-:W-:Y:S01]  /*0080*/  IMAD.HI R0, R5, 0x10624dd3, RZ ;  /* 0x10624dd305007827 */ /* 0x000fe200078e02ff */
[----:B------:R-:W0:Y:S03]  /*0090*/  LDCU.64 UR4, c[0x0][0x358] ;  /* 0x00006b00ff0477ac */ /* 0x000e260008000a00 */
[----:B------:R-:W-:Y:S01]  /*00a0*/  IMAD.MOV.U32 R7, RZ, RZ, 0x2e85 ;  /* 0x00002e85ff077424 */ /* 0x000fe200078e00ff */
[----:B------:R-:W-:Y:S01]  /*00b0*/  SHF.R.U32.HI R3, RZ, 0x1f, R0 ;  /* 0x0000001fff037819 */ /* 0x000fe20000011600 */
[----:B------:R-:W-:Y:S02]  /*00c0*/  IMAD.MOV.U32 R9, RZ, RZ, 0xceed ;  /* 0x0000ceedff097424 */ /* 0x000fe400078e00ff */
[----:B------:R-:W-:Y:S01]  /*00d0*/  IMAD.MOV.U32 R11, RZ, RZ, 0xac4f ;  /* 0x0000ac4fff0b7424 */ /* 0x000fe200078e00ff */
[----:B------:R-:W-:Y:S02]  /*00e0*/  LEA.HI.SX32 R0, R0, R3, 0x1a ;  /* 0x0000000300007211 */ /* 0x000fe400078fd2ff */
[----:B------:R-:W1:Y:S03]  /*00f0*/  LDC.64 R2, c[0x0][0x380] ;  /* 0x0000e000ff027b82 */ /* 0x000e660000000a00 */
[----:B------:R-:W-:-:S04]  /*0100*/  IMAD R0, R0, -0x3e8, R5 ;  /* 0xfffffc1800007824 */ /* 0x000fc800078e0205 */
[C---:B------:R-:W-:Y:S02]  /*0110*/  IMAD R4, R0.reuse, R7, 0x2e85 ;  /* 0x00002e8500047424 */ /* 0x040fe400078e0207 */
[C---:B------:R-:W-:Y:S02]  /*0120*/  IMAD R6, R0.reuse, R9, 0xceed ;  /* 0x0000ceed00067424 */ /* 0x040fe400078e0209 */
[----:B------:R-:W-:Y:S01]  /*0130*/  IMAD R0, R0, R11, 0xac4f ;  /* 0x0000ac4f00007424 */ /* 0x000fe200078e020b */
[----:B------:R-:W-:Y:S02]  /*0140*/  SHF.R.S32.HI R7, RZ, 0x1f, R4 ;  /* 0x0000001fff077819 */ /* 0x000fe40000011404 */
[----:B------:R-:W-:Y:S02]  /*0150*/  SHF.R.S32.HI R9, RZ, 0x1f, R6 ;  /* 0x0000001fff097819 */ /* 0x000fe40000011406 */
[----:B------:R-:W-:Y:S02]  /*0160*/  SHF.R.S32.HI R11, RZ, 0x1f, R0 ;  /* 0x0000001fff0b7819 */ /* 0x000fe40000011400 */
[----:B------:R-:W-:-:S02]  /*0170*/  LEA.HI R7, R7, R4, RZ, 0x8 ;  /* 0x0000000407077211 */ /* 0x000fc400078f40ff */
[----:B------:R-:W-:Y:S02]  /*0180*/  LEA.HI R9, R9, R6, RZ, 0x8 ;  /* 0x0000000609097211 */ /* 0x000fe400078f40ff */
[----:B------:R-:W-:Y:S02]  /*0190*/  LEA.HI R11, R11, R0, RZ, 0x8 ;  /* 0x000000000b0b7211 */ /* 0x000fe400078f40ff */
[----:B------:R-:W-:Y:S01]  /*01a0*/  LOP3.LUT R7, R7, 0xffffff00, RZ, 0xc0, !PT ;  /* 0xffffff0007077812 */ /* 0x000fe200078ec0ff */
[----:B-1----:R-:W-:Y:S01]  /*01b0*/  IMAD.WIDE R2, R5, 0x20, R2 ;  /* 0x0000002005027825 */ /* 0x002fe200078e0202 */
[----:B------:R-:W-:Y:S02]  /*01c0*/  LOP3.LUT R9, R9, 0xffffff00, RZ, 0xc0, !PT ;  /* 0xffffff0009097812 */ /* 0x000fe400078ec0ff */
[----:B------:R-:W-:Y:S02]  /*01d0*/  LOP3.LUT R11, R11, 0xffffff00, RZ, 0xc0, !PT ;  /* 0xffffff000b0b7812 */ /* 0x000fe400078ec0ff */
[----:B------:R-:W-:-:S02]  /*01e0*/  VIADDMNMX R7, R4, -R7, 0xcd, PT ;  /* 0x000000cd04077446 */ /* 0x000fc40003800907 */
[----:B------:R-:W-:Y:S02]  /*01f0*/  VIADDMNMX R9, R6, -R9, 0xcd, PT ;  /* 0x000000cd06097446 */ /* 0x000fe40003800909 */
[----:B------:R-:W-:Y:S01]  /*0200*/  VIADDMNMX R11, R0, -R11, 0xcd, PT ;  /* 0x000000cd000b7446 */ /* 0x000fe2000380090b */
[----:B------:R-:W-:Y:S02]  /*0210*/  VIADD R4, R7, 0x32 ;  /* 0x0000003207047836 */ /* 0x000fe40000000000 */
[----:B------:R-:W-:Y:S02]  /*0220*/  VIADD R5, R9, 0x32 ;  /* 0x0000003209057836 */ /* 0x000fe40000000000 */
[----:B------:R-:W-:-:S03]  /*0230*/  VIADD R11, R11, 0x32 ;  /* 0x000000320b0b7836 */ /* 0x000fc60000000000 */
[----:B0-----:R-:W-:Y:S04]  /*0240*/  STG.E.64 desc[UR4][R2.64+0x10], R4 ;  /* 0x0000100402007986 */ /* 0x001fe8000c101b04 */
[----:B------:R-:W-:Y:S01]  /*0250*/  STG.E desc[UR4][R2.64+0x18], R11 ;  /* 0x0000180b02007986 */ /* 0x000fe2000c101904 */
[----:B------:R-:W-:Y:S05]  /*0260*/  EXIT ;  /* 0x000000000000794d */ /* 0x000fea0003800000 */
.L_x_2:
        /* <DEDUP_REMOVED lines=9> */
.L_x_4:


//--------------------- .nv.global.init           --------------------------
	.section	.nv.global.init,"aw",@progbits
	.align	4
.nv.global.init:
	.type		window_w,@object
	.size		window_w,(window_h - window_w)
window_w:
        /*0000*/ 	.byte	0x40, 0x06, 0x00, 0x00
	.type		window_h,@object
	.size		window_h,(.L_1 - window_h)
window_h:
        /*0004*/ 	.byte	0x84, 0x03, 0x00, 0x00
.L_1:


//--------------------- .nv.shared.reserved.0     --------------------------
	.section	.nv.shared.reserved.0,"aw",@nobits
	.weak		__nv_reservedSMEM_offset_0_alias
	.size		__nv_reservedSMEM_offset_0_alias, 0, 64
	.other		__nv_reservedSMEM_offset_0_alias,@"STO_CUDA_RESERVED_SHARED STV_DEFAULT"
__nv_reservedSMEM_offset_0_alias:
	.zero		0
	.zero		64


//--------------------- .nv.constant0._Z12run_equationP6Vertex --------------------------
	.section	.nv.constant0._Z12run_equationP6Vertex,"a",@progbits
	.sectionflags	@""
	.align	4
.nv.constant0._Z12run_equationP6Vertex:
	.zero		904


//--------------------- .nv.constant0._Z9gen_colorP6Vertexi --------------------------
	.section	.nv.constant0._Z9gen_colorP6Vertexi,"a",@progbits
	.sectionflags	@""
	.align	4
.nv.constant0._Z9gen_colorP6Vertexi:
	.zero		908


//--------------------- SYMBOLS --------------------------

	.type		.nv.reservedSmem.offset0,@object
	.size		.nv.reservedSmem.offset0,0x4
